.version 8.0
.target sm_80
.visible .entry vector_add_loop_kernel(
	.param .u64 param9,
	.param .u64 param10,
	.param .u64 param11,
	.param .u64 param12
) {
	.reg .u32 %r0, %r1, %r2, %r3, %r4, %r5, %r6, %r7, %r8, %r13, %r14, %r15, %r16, %r17, %r24, %r27, %r28, %r29, %r30;
	.reg .u64 %rd9, %rd10, %rd11, %rd12, %rd18, %rd20, %rd21, %rd22, %rd23, %rd25, %rd26;
	.reg .pred %p19;
vector_add_loop_kernel_start:
	ld.param.u64 %rd9, [param9];
	ld.param.u64 %rd10, [param10];
	ld.param.u64 %rd11, [param11];
	ld.param.u64 %rd12, [param12];
	mov.u32 %r0, %ntid.x;
	mov.u32 %r1, %ntid.z;
	mul.lo.s32 %r2, %r0, %r1;
	mov.u32 %r3, %ntid.y;
	mul.lo.s32 %r4, %r2, %r3;
	mov.u32 %r3, %r4;
	mov.u32 %r5, 2;
	shl.b32 %r6, %r4, %r5;
	mov.u32 %r7, %r6;
	mov.u32 %r8, %ctaid.x;
	mul.lo.s32 %r13, %r0, %r8;
	mov.u32 %r14, %tid.x;
	add.u32 %r15, %r13, %r14;
	mov.u32 %r1, %r15;
	mov.u32 %r16, 2;
	shl.b32 %r17, %r15, %r16;
	mov.u32 %r0, %r17;
loop_0_18_start:
block_9_start:
	cvt.u64.u32 %rd18, %r1;
	setp.lt.u64 %p19, %rd18, %rd12;
	@%p19 bra block_9_end;
	ret;
block_9_end:
	cvt.u64.u32 %rd20, %r0;
	add.u64 %rd21, %rd11, %rd20;
	cvt.u64.u32 %rd22, %r0;
	add.u64 %rd23, %rd10, %rd22;
	ld.global.u32 %r24, [%rd23];
	cvt.u64.u32 %rd25, %r0;
	add.u64 %rd26, %rd9, %rd25;
	ld.global.u32 %r27, [%rd26];
	add.u32 %r28, %r24, %r27;
	st.global.u32 [%rd21], %r28;
	add.u32 %r29, %r0, %r7;
	mov.u32 %r0, %r29;
	add.u32 %r30, %r1, %r3;
	mov.u32 %r1, %r30;
	bra loop_0_18_start;
loop_0_18_end:
vector_add_loop_kernel_end:
}



// ===== COMPILED SASS (sm_100) =====

	.target	sm_100

	.elftype	@"ET_EXEC"


//--------------------- .note.nv.tkinfo           --------------------------
	.section	.note.nv.tkinfo,"",@"SHT_NOTE"
	.sectionflags	@"SHF_NOTE_NV_TKINFO"
	.tkinfo
        /*0018*/ 	.word	0x00000002
        /*0030*/ 	.string	""
        /*0030*/ 	.string	"ptxas"
        /*0030*/ 	.string	"Cuda compilation tools, release 13.0, V13.0.88"
        /*0030*/ 	.string	"Build cuda_13.0.r13.0/compiler.36424714_0"
        /*0030*/ 	.string	"-arch sm_100 "



//--------------------- .note.nv.cuinfo           --------------------------
	.section	.note.nv.cuinfo,"",@"SHT_NOTE"
	.sectionflags	@"SHF_NOTE_NV_CUINFO"
        /*0018*/ 	.short	0x0002
        /*001a*/ 	.short	0x0050
        /*001c*/ 	.short	0x0082
	.zero		2


//--------------------- .nv.info                  --------------------------
	.section	.nv.info,"",@"SHT_CUDA_INFO"
	.align	4


	//----- nvinfo : EIATTR_REGCOUNT
	.align		4
        /*0000*/ 	.byte	0x04, 0x2f
        /*0002*/ 	.short	(.L_1 - .L_0)
	.align		4
.L_0:
        /*0004*/ 	.word	index@(vector_add_loop_kernel)
        /*0008*/ 	.word	0x00000012


	//----- nvinfo : EIATTR_FRAME_SIZE
	.align		4
.L_1:
        /*000c*/ 	.byte	0x04, 0x11
        /*000e*/ 	.short	(.L_3 - .L_2)
	.align		4
.L_2:
        /*0010*/ 	.word	index@(vector_add_loop_kernel)
        /*0014*/ 	.word	0x00000000


	//----- nvinfo : EIATTR_MIN_STACK_SIZE
	.align		4
.L_3:
        /*0018*/ 	.byte	0x04, 0x12
        /*001a*/ 	.short	(.L_5 - .L_4)
	.align		4
.L_4:
        /*001c*/ 	.word	index@(vector_add_loop_kernel)
        /*0020*/ 	.word	0x00000000
.L_5:


//--------------------- .nv.compat                --------------------------
	.section	.nv.compat,"",@"SHT_CUDA_COMPAT_INFO"
	.align	4
        /*0000*/ 	.byte	0x02, 0x09, 0x00, 0x00, 0x02, 0x02, 0x01, 0x00, 0x02, 0x05, 0x05, 0x00, 0x03, 0x07, 0x01, 0x01
        /*0010*/ 	.byte	0x02, 0x03, 0x00, 0x00, 0x02, 0x06, 0x01, 0x00, 0x04, 0x0b, 0x08, 0x00, 0x09, 0x00, 0x00, 0x00
        /*0020*/ 	.byte	0x00, 0x00, 0x00, 0x00


//--------------------- .nv.info.vector_add_loop_kernel --------------------------
	.section	.nv.info.vector_add_loop_kernel,"",@"SHT_CUDA_INFO"
	.sectionflags	@""
	.align	4


	//----- nvinfo : EIATTR_CUDA_API_VERSION
	.align		4
        /*0000*/ 	.byte	0x04, 0x37
        /*0002*/ 	.short	(.L_7 - .L_6)
.L_6:
        /*0004*/ 	.word	0x00000082


	//----- nvinfo : EIATTR_KPARAM_INFO
	.align		4
.L_7:
        /*0008*/ 	.byte	0x04, 0x17
        /*000a*/ 	.short	(.L_9 - .L_8)
.L_8:
        /*000c*/ 	.word	0x00000000
        /*0010*/ 	.short	0x0003
        /*0012*/ 	.short	0x0018
        /*0014*/ 	.byte	0x00, 0xf0, 0x21, 0x00


	//----- nvinfo : EIATTR_KPARAM_INFO
	.align		4
.L_9:
        /*0018*/ 	.byte	0x04, 0x17
        /*001a*/ 	.short	(.L_11 - .L_10)
.L_10:
        /*001c*/ 	.word	0x00000000
        /*0020*/ 	.short	0x0002
        /*0022*/ 	.short	0x0010
        /*0024*/ 	.byte	0x00, 0xf0, 0x21, 0x00


	//----- nvinfo : EIATTR_KPARAM_INFO
	.align		4
.L_11:
        /*0028*/ 	.byte	0x04, 0x17
        /*002a*/ 	.short	(.L_13 - .L_12)
.L_12:
        /*002c*/ 	.word	0x00000000
        /*0030*/ 	.short	0x0001
        /*0032*/ 	.short	0x0008
        /*0034*/ 	.byte	0x00, 0xf0, 0x21, 0x00


	//----- nvinfo : EIATTR_KPARAM_INFO
	.align		4
.L_13:
        /*0038*/ 	.byte	0x04, 0x17
        /*003a*/ 	.short	(.L_15 - .L_14)
.L_14:
        /*003c*/ 	.word	0x00000000
        /*0040*/ 	.short	0x0000
        /*0042*/ 	.short	0x0000
        /*0044*/ 	.byte	0x00, 0xf0, 0x21, 0x00


	//----- nvinfo : EIATTR_SPARSE_MMA_MASK
	.align		4
.L_15:
        /*0048*/ 	.byte	0x03, 0x50
        /*004a*/ 	.short	0x0000


	//----- nvinfo : EIATTR_MAXREG_COUNT
	.align		4
        /*004c*/ 	.byte	0x03, 0x1b
        /*004e*/ 	.short	0x00ff


	//----- nvinfo : EIATTR_MERCURY_ISA_VERSION
	.align		4
        /*0050*/ 	.byte	0x03, 0x5f
        /*0052*/ 	.short	0x0101


	//----- nvinfo : EIATTR_VRC_CTA_INIT_COUNT
	.align		4
        /*0054*/ 	.byte	0x02, 0x4a
	.zero		1
	.zero		1


	//----- nvinfo : EIATTR_EXIT_INSTR_OFFSETS
	.align		4
        /*0058*/ 	.byte	0x04, 0x1c
        /*005a*/ 	.short	(.L_17 - .L_16)


	//   ....[0]....
.L_16:
        /*005c*/ 	.word	0x000000e0


	//   ....[1]....
        /*0060*/ 	.word	0x00000250


	//----- nvinfo : EIATTR_CRS_STACK_SIZE
	.align		4
.L_17:
        /*0064*/ 	.byte	0x04, 0x1e
        /*0066*/ 	.short	(.L_19 - .L_18)
.L_18:
        /*0068*/ 	.word	0x00000000


	//----- nvinfo : EIATTR_CBANK_PARAM_SIZE
	.align		4
.L_19:
        /*006c*/ 	.byte	0x03, 0x19
        /*006e*/ 	.short	0x0020


	//----- nvinfo : EIATTR_PARAM_CBANK
	.align		4
        /*0070*/ 	.byte	0x04, 0x0a
        /*0072*/ 	.short	(.L_21 - .L_20)
	.align		4
.L_20:
        /*0074*/ 	.word	index@(.nv.constant0.vector_add_loop_kernel)
        /*0078*/ 	.short	0x0380
        /*007a*/ 	.short	0x0020


	//----- nvinfo : EIATTR_SW_WAR
	.align		4
.L_21:
        /*007c*/ 	.byte	0x04, 0x36
        /*007e*/ 	.short	(.L_23 - .L_22)
.L_22:
        /*0080*/ 	.word	0x00000008
.L_23:


//--------------------- .nv.callgraph             --------------------------
	.section	.nv.callgraph,"",@"SHT_CUDA_CALLGRAPH"
	.align	4
	.sectionentsize	8
	.align		4
        /*0000*/ 	.word	0x00000000
	.align		4
        /*0004*/ 	.word	0xffffffff
	.align		4
        /*0008*/ 	.word	0x00000000
	.align		4
        /*000c*/ 	.word	0xfffffffe
	.align		4
        /*0010*/ 	.word	0x00000000
	.align		4
        /*0014*/ 	.word	0xfffffffd
	.align		4
        /*0018*/ 	.word	0x00000000
	.align		4
        /*001c*/ 	.word	0xfffffffc


//--------------------- .text.vector_add_loop_kernel --------------------------
	.section	.text.vector_add_loop_kernel,"ax",@progbits
	.align	128
        .global         vector_add_loop_kernel
        .type           vector_add_loop_kernel,@function
        .size           vector_add_loop_kernel,(.L_x_2 - vector_add_loop_kernel)
        .other          vector_add_loop_kernel,@"STO_CUDA_ENTRY STV_DEFAULT"
vector_add_loop_kernel:
.text.vector_add_loop_kernel:
[----:B------:R-:W-:Y:S01]  /*0000*/  LDC R1, c[0x0][0x37c] ;  /* 0x0000df00ff017b82 */ /* 0x000fe20000000800 */
[----:B------:R-:W0:Y:S01]  /*0010*/  S2R R2, SR_CTAID.X ;  /* 0x0000000000027919 */ /* 0x000e220000002500 */
[----:B------:R-:W0:Y:S01]  /*0020*/  LDCU UR4, c[0x0][0x360] ;  /* 0x00006c00ff0477ac */ /* 0x000e220008000800 */
[----:B------:R-:W0:Y:S01]  /*0030*/  S2R R3, SR_TID.X ;  /* 0x0000000000037919 */ /* 0x000e220000002100 */
[----:B------:R-:W1:Y:S01]  /*0040*/  LDCU.64 UR6, c[0x0][0x398] ;  /* 0x00007300ff0677ac */ /* 0x000e620008000a00 */
[----:B------:R-:W2:Y:S03]  /*0050*/  LDCU UR5, c[0x0][0x368] ;  /* 0x00006d00ff0577ac */ /* 0x000ea60008000800 */
[----:B------:R-:W3:Y:S01]  /*0060*/  LDC R0, c[0x0][0x364] ;  /* 0x0000d900ff007b82 */ /* 0x000ee20000000800 */
[----:B------:R-:W4:Y:S01]  /*0070*/  LDCU.64 UR8, c[0x0][0x390] ;  /* 0x00007200ff0877ac */ /* 0x000f220008000a00 */
[----:B------:R-:W0:Y:S02]  /*0080*/  LDCU.128 UR12, c[0x0][0x380] ;  /* 0x00007000ff0c77ac */ /* 0x000e240008000c00 */
[----:B0-----:R-:W-:Y:S01]  /*0090*/  IMAD R2, R2, UR4, R3 ;  /* 0x0000000402027c24 */ /* 0x001fe2000f8e0203 */
[----:B--2---:R-:W-:-:S04]  /*00a0*/  UIMAD UR4, UR4, UR5, URZ ;  /* 0x00000005040472a4 */ /* 0x004fc8000f8e02ff */
[----:B-1----:R-:W-:Y:S02]  /*00b0*/  ISETP.GE.U32.AND P0, PT, R2, UR6, PT ;  /* 0x0000000602007c0c */ /* 0x002fe4000bf06070 */
[----:B---3--:R-:W-:Y:S02]  /*00c0*/  IMAD R0, R0, UR4, RZ ;  /* 0x0000000400007c24 */ /* 0x008fe4000f8e02ff */
[----:B------:R-:W-:-:S13]  /*00d0*/  ISETP.GE.U32.AND.EX P0, PT, RZ, UR7, PT, P0 ;  /* 0x00000007ff007c0c */ /* 0x000fda000bf06100 */
[----:B----4-:R-:W-:Y:S05]  /*00e0*/  @P0 EXIT ;  /* 0x000000000000094d */ /* 0x010fea0003800000 */
[----:B------:R-:W0:Y:S01]  /*00f0*/  LDC.64 R14, c[0x0][0x358] ;  /* 0x0000d600ff0e7b82 */ /* 0x000e220000000a00 */
[----:B------:R-:W-:Y:S02]  /*0100*/  IMAD.SHL.U32 R9, R2, 0x4, RZ ;  /* 0x0000000402097824 */ /* 0x000fe400078e00ff */
[----:B------:R-:W-:-:S07]  /*0110*/  IMAD.MOV.U32 R11, RZ, RZ, R2 ;  /* 0x000000ffff0b7224 */ /* 0x000fce00078e0002 */
.L_x_0:
[C---:B0-----:R-:W-:Y:S02]  /*0120*/  R2UR UR4, R14.reuse ;  /* 0x000000000e0472ca */ /* 0x041fe400000e0000 */
[C---:B------:R-:W-:Y:S02]  /*0130*/  R2UR UR5, R15.reuse ;  /* 0x000000000f0572ca */ /* 0x040fe400000e0000 */
[----:B------:R-:W-:Y:S02]  /*0140*/  R2UR UR10, R14 ;  /* 0x000000000e0a72ca */ /* 0x000fe400000e0000 */
[----:B------:R-:W-:Y:S02]  /*0150*/  R2UR UR11, R15 ;  /* 0x000000000f0b72ca */ /* 0x000fe400000e0000 */
[C---:B------:R-:W-:Y:S02]  /*0160*/  IADD3 R4, P1, PT, R9.reuse, UR12, RZ ;  /* 0x0000000c09047c10 */ /* 0x040fe4000ff3e0ff */
[----:B------:R-:W-:-:S03]  /*0170*/  IADD3 R2, P0, PT, R9, UR14, RZ ;  /* 0x0000000e09027c10 */ /* 0x000fc6000ff1e0ff */
[----:B------:R-:W-:Y:S02]  /*0180*/  IMAD.X R5, RZ, RZ, UR13, P1 ;  /* 0x0000000dff057e24 */ /* 0x000fe400088e06ff */
[----:B------:R-:W-:-:S04]  /*0190*/  IMAD.X R3, RZ, RZ, UR15, P0 ;  /* 0x0000000fff037e24 */ /* 0x000fc800080e06ff */
[----:B------:R-:W2:Y:S04]  /*01a0*/  LDG.E R5, desc[UR10][R4.64] ;  /* 0x0000000a04057981 */ /* 0x000ea8000c1e1900 */
[----:B------:R-:W2:Y:S01]  /*01b0*/  LDG.E R2, desc[UR4][R2.64] ;  /* 0x0000000402027981 */ /* 0x000ea2000c1e1900 */
[----:B-1----:R-:W-:Y:S01]  /*01c0*/  IADD3 R6, P0, PT, R9, UR8, RZ ;  /* 0x0000000809067c10 */ /* 0x002fe2000ff1e0ff */
[----:B------:R-:W-:-:S04]  /*01d0*/  IMAD.IADD R11, R0, 0x1, R11 ;  /* 0x00000001000b7824 */ /* 0x000fc800078e020b */
[----:B------:R-:W-:Y:S01]  /*01e0*/  IMAD.X R7, RZ, RZ, UR9, P0 ;  /* 0x00000009ff077e24 */ /* 0x000fe200080e06ff */
[----:B------:R-:W-:-:S04]  /*01f0*/  ISETP.GE.U32.AND P0, PT, R11, UR6, PT ;  /* 0x000000060b007c0c */ /* 0x000fc8000bf06070 */
[----:B------:R-:W-:Y:S01]  /*0200*/  ISETP.GE.U32.AND.EX P0, PT, RZ, UR7, PT, P0 ;  /* 0x00000007ff007c0c */ /* 0x000fe2000bf06100 */
[----:B------:R-:W-:Y:S02]  /*0210*/  IMAD R9, R0, 0x4, R9 ;  /* 0x0000000400097824 */ /* 0x000fe400078e0209 */
[----:B--2---:R-:W-:-:S05]  /*0220*/  IMAD.IADD R13, R2, 0x1, R5 ;  /* 0x00000001020d7824 */ /* 0x004fca00078e0205 */
[----:B------:R1:W-:Y:S05]  /*0230*/  STG.E desc[UR4][R6.64], R13 ;  /* 0x0000000d06007986 */ /* 0x0003ea000c101904 */
[----:B------:R-:W-:Y:S05]  /*0240*/  @!P0 BRA `(.L_x_0) ;  /* 0xfffffffc00b48947 */ /* 0x000fea000383ffff */
[----:B------:R-:W-:Y:S05]  /*0250*/  EXIT ;  /* 0x000000000000794d */ /* 0x000fea0003800000 */
.L_x_1:
[----:B------:R-:W-:-:S00]  /*0260*/  BRA `(.L_x_1) ;  /* 0xfffffffc00fc7947 */ /* 0x000fc0000383ffff */
[----:B------:R-:W-:-:S00]  /*0270*/  NOP ;  /* 0x0000000000007918 */ /* 0x000fc00000000000 */
        /* <DEDUP_REMOVED lines=8> */
.L_x_2:


//--------------------- .nv.shared.reserved.0     --------------------------
	.section	.nv.shared.reserved.0,"aw",@nobits
	.weak		__nv_reservedSMEM_offset_0_alias
	.size		__nv_reservedSMEM_offset_0_alias, 0, 64
	.other		__nv_reservedSMEM_offset_0_alias,@"STO_CUDA_RESERVED_SHARED STV_DEFAULT"
__nv_reservedSMEM_offset_0_alias:
	.zero		0
	.zero		64


//--------------------- .nv.constant0.vector_add_loop_kernel --------------------------
	.section	.nv.constant0.vector_add_loop_kernel,"a",@progbits
	.sectionflags	@""
	.align	4
.nv.constant0.vector_add_loop_kernel:
	.zero		928


//--------------------- SYMBOLS --------------------------

	.type		.nv.reservedSmem.offset0,@object
	.size		.nv.reservedSmem.offset0,0x4
